//
// Generated by NVIDIA NVVM Compiler
//
// Compiler Build ID: CL-36424714
// Cuda compilation tools, release 13.0, V13.0.88
// Based on NVVM 20.0.0
//

.version 9.0
.target sm_100
.address_size 64

	// .globl	_Z4convPfS_S_ii

.visible .entry _Z4convPfS_S_ii(
	.param .u64 .ptr .align 1 _Z4convPfS_S_ii_param_0,
	.param .u64 .ptr .align 1 _Z4convPfS_S_ii_param_1,
	.param .u64 .ptr .align 1 _Z4convPfS_S_ii_param_2,
	.param .u32 _Z4convPfS_S_ii_param_3,
	.param .u32 _Z4convPfS_S_ii_param_4
)
{


	ret;

}


// ===== COMPILED SASS (sm_100) =====

	.target	sm_100

	.elftype	@"ET_EXEC"


//--------------------- .note.nv.tkinfo           --------------------------
	.section	.note.nv.tkinfo,"",@"SHT_NOTE"
	.sectionflags	@"SHF_NOTE_NV_TKINFO"
	.tkinfo
        /*0018*/ 	.word	0x00000002
        /*0030*/ 	.string	""
        /*0030*/ 	.string	"ptxas"
        /*0030*/ 	.string	"Cuda compilation tools, release 13.0, V13.0.88"
        /*0030*/ 	.string	"Build cuda_13.0.r13.0/compiler.36424714_0"
        /*0030*/ 	.string	"-arch sm_100 -m 64 "



//--------------------- .note.nv.cuinfo           --------------------------
	.section	.note.nv.cuinfo,"",@"SHT_NOTE"
	.sectionflags	@"SHF_NOTE_NV_CUINFO"
        /*0018*/ 	.short	0x0002
        /*001a*/ 	.short	0x0064
        /*001c*/ 	.short	0x0082
	.zero		2


//--------------------- .nv.info                  --------------------------
	.section	.nv.info,"",@"SHT_CUDA_INFO"
	.align	4


	//----- nvinfo : EIATTR_REGCOUNT
	.align		4
        /*0000*/ 	.byte	0x04, 0x2f
        /*0002*/ 	.short	(.L_1 - .L_0)
	.align		4
.L_0:
        /*0004*/ 	.word	index@(_Z4convPfS_S_ii)
        /*0008*/ 	.word	0x00000004


	//----- nvinfo : EIATTR_FRAME_SIZE
	.align		4
.L_1:
        /*000c*/ 	.byte	0x04, 0x11
        /*000e*/ 	.short	(.L_3 - .L_2)
	.align		4
.L_2:
        /*0010*/ 	.word	index@(_Z4convPfS_S_ii)
        /*0014*/ 	.word	0x00000000


	//----- nvinfo : EIATTR_MIN_STACK_SIZE
	.align		4
.L_3:
        /*0018*/ 	.byte	0x04, 0x12
        /*001a*/ 	.short	(.L_5 - .L_4)
	.align		4
.L_4:
        /*001c*/ 	.word	index@(_Z4convPfS_S_ii)
        /*0020*/ 	.word	0x00000000
.L_5:


//--------------------- .nv.compat                --------------------------
	.section	.nv.compat,"",@"SHT_CUDA_COMPAT_INFO"
	.align	4
        /*0000*/ 	.byte	0x02, 0x09, 0x00, 0x00, 0x02, 0x02, 0x01, 0x00, 0x02, 0x05, 0x05, 0x00, 0x03, 0x07, 0x01, 0x01
        /*0010*/ 	.byte	0x02, 0x03, 0x00, 0x00, 0x02, 0x06, 0x01, 0x00, 0x04, 0x0b, 0x08, 0x00, 0x09, 0x00, 0x00, 0x00
        /*0020*/ 	.byte	0x00, 0x00, 0x00, 0x00


//--------------------- .nv.info._Z4convPfS_S_ii  --------------------------
	.section	.nv.info._Z4convPfS_S_ii,"",@"SHT_CUDA_INFO"
	.sectionflags	@""
	.align	4


	//----- nvinfo : EIATTR_CUDA_API_VERSION
	.align		4
        /*0000*/ 	.byte	0x04, 0x37
        /*0002*/ 	.short	(.L_7 - .L_6)
.L_6:
        /*0004*/ 	.word	0x00000082


	//----- nvinfo : EIATTR_KPARAM_INFO
	.align		4
.L_7:
        /*0008*/ 	.byte	0x04, 0x17
        /*000a*/ 	.short	(.L_9 - .L_8)
.L_8:
        /*000c*/ 	.word	0x00000000
        /*0010*/ 	.short	0x0004
        /*0012*/ 	.short	0x001c
        /*0014*/ 	.byte	0x00, 0xf0, 0x11, 0x00


	//----- nvinfo : EIATTR_KPARAM_INFO
	.align		4
.L_9:
        /*0018*/ 	.byte	0x04, 0x17
        /*001a*/ 	.short	(.L_11 - .L_10)
.L_10:
        /*001c*/ 	.word	0x00000000
        /*0020*/ 	.short	0x0003
        /*0022*/ 	.short	0x0018
        /*0024*/ 	.byte	0x00, 0xf0, 0x11, 0x00


	//----- nvinfo : EIATTR_KPARAM_INFO
	.align		4
.L_11:
        /*0028*/ 	.byte	0x04, 0x17
        /*002a*/ 	.short	(.L_13 - .L_12)
.L_12:
        /*002c*/ 	.word	0x00000000
        /*0030*/ 	.short	0x0002
        /*0032*/ 	.short	0x0010
        /*0034*/ 	.byte	0x00, 0xf5, 0x21, 0x00


	//----- nvinfo : EIATTR_KPARAM_INFO
	.align		4
.L_13:
        /*0038*/ 	.byte	0x04, 0x17
        /*003a*/ 	.short	(.L_15 - .L_14)
.L_14:
        /*003c*/ 	.word	0x00000000
        /*0040*/ 	.short	0x0001
        /*0042*/ 	.short	0x0008
        /*0044*/ 	.byte	0x00, 0xf5, 0x21, 0x00


	//----- nvinfo : EIATTR_KPARAM_INFO
	.align		4
.L_15:
        /*0048*/ 	.byte	0x04, 0x17
        /*004a*/ 	.short	(.L_17 - .L_16)
.L_16:
        /*004c*/ 	.word	0x00000000
        /*0050*/ 	.short	0x0000
        /*0052*/ 	.short	0x0000
        /*0054*/ 	.byte	0x00, 0xf5, 0x21, 0x00


	//----- nvinfo : EIATTR_SPARSE_MMA_MASK
	.align		4
.L_17:
        /*0058*/ 	.byte	0x03, 0x50
        /*005a*/ 	.short	0x0000


	//----- nvinfo : EIATTR_MAXREG_COUNT
	.align		4
        /*005c*/ 	.byte	0x03, 0x1b
        /*005e*/ 	.short	0x00ff


	//----- nvinfo : EIATTR_MERCURY_ISA_VERSION
	.align		4
        /*0060*/ 	.byte	0x03, 0x5f
        /*0062*/ 	.short	0x0101


	//----- nvinfo : EIATTR_VRC_CTA_INIT_COUNT
	.align		4
        /*0064*/ 	.byte	0x02, 0x4a
	.zero		1
	.zero		1


	//----- nvinfo : EIATTR_EXIT_INSTR_OFFSETS
	.align		4
        /*0068*/ 	.byte	0x04, 0x1c
        /*006a*/ 	.short	(.L_19 - .L_18)


	//   ....[0]....
.L_18:
        /*006c*/ 	.word	0x00000010


	//----- nvinfo : EIATTR_CBANK_PARAM_SIZE
	.align		4
.L_19:
        /*0070*/ 	.byte	0x03, 0x19
        /*0072*/ 	.short	0x0020


	//----- nvinfo : EIATTR_PARAM_CBANK
	.align		4
        /*0074*/ 	.byte	0x04, 0x0a
        /*0076*/ 	.short	(.L_21 - .L_20)
	.align		4
.L_20:
        /*0078*/ 	.word	index@(.nv.constant0._Z4convPfS_S_ii)
        /*007c*/ 	.short	0x0380
        /*007e*/ 	.short	0x0020


	//----- nvinfo : EIATTR_SW_WAR
	.align		4
.L_21:
        /*0080*/ 	.byte	0x04, 0x36
        /*0082*/ 	.short	(.L_23 - .L_22)
.L_22:
        /*0084*/ 	.word	0x00000008
.L_23:


//--------------------- .nv.callgraph             --------------------------
	.section	.nv.callgraph,"",@"SHT_CUDA_CALLGRAPH"
	.align	4
	.sectionentsize	8
	.align		4
        /*0000*/ 	.word	0x00000000
	.align		4
        /*0004*/ 	.word	0xffffffff
	.align		4
        /*0008*/ 	.word	0x00000000
	.align		4
        /*000c*/ 	.word	0xfffffffe
	.align		4
        /*0010*/ 	.word	0x00000000
	.align		4
        /*0014*/ 	.word	0xfffffffd
	.align		4
        /*0018*/ 	.word	0x00000000
	.align		4
        /*001c*/ 	.word	0xfffffffc


//--------------------- .text._Z4convPfS_S_ii     --------------------------
	.section	.text._Z4convPfS_S_ii,"ax",@progbits
	.align	128
        .global         _Z4convPfS_S_ii
        .type           _Z4convPfS_S_ii,@function
        .size           _Z4convPfS_S_ii,(.L_x_1 - _Z4convPfS_S_ii)
        .other          _Z4convPfS_S_ii,@"STO_CUDA_ENTRY STV_DEFAULT"
_Z4convPfS_S_ii:
.text._Z4convPfS_S_ii:
[----:B------:R-:W-:Y:S01]  /*0000*/  LDC R1, c[0x0][0x37c] ;  /* 0x0000df00ff017b82 */ /* 0x000fe20000000800 */
[----:B------:R-:W-:Y:S05]  /*0010*/  EXIT ;  /* 0x000000000000794d */ /* 0x000fea0003800000 */
.L_x_0:
[----:B------:R-:W-:-:S00]  /*0020*/  BRA `(.L_x_0) ;  /* 0xfffffffc00fc7947 */ /* 0x000fc0000383ffff */
[----:B------:R-:W-:-:S00]  /*0030*/  NOP ;  /* 0x0000000000007918 */ /* 0x000fc00000000000 */
        /* <DEDUP_REMOVED lines=12> */
.L_x_1:


//--------------------- .nv.shared.reserved.0     --------------------------
	.section	.nv.shared.reserved.0,"aw",@nobits
	.weak		__nv_reservedSMEM_offset_0_alias
	.size		__nv_reservedSMEM_offset_0_alias, 0, 64
	.other		__nv_reservedSMEM_offset_0_alias,@"STO_CUDA_RESERVED_SHARED STV_DEFAULT"
__nv_reservedSMEM_offset_0_alias:
	.zero		0
	.zero		64


//--------------------- .nv.constant0._Z4convPfS_S_ii --------------------------
	.section	.nv.constant0._Z4convPfS_S_ii,"a",@progbits
	.sectionflags	@""
	.align	4
.nv.constant0._Z4convPfS_S_ii:
	.zero		928


//--------------------- SYMBOLS --------------------------

	.type		.nv.reservedSmem.offset0,@object
	.size		.nv.reservedSmem.offset0,0x4
